	.headerflags	@"EF_CUDA_TEXMODE_UNIFIED EF_CUDA_64BIT_ADDRESS EF_CUDA_ACCELERATORS EF_CUDA_SM90 EF_CUDA_VIRTUAL_SM(EF_CUDA_SM90)"
	.elftype	@"ET_EXEC"


//--------------------- .nv.info                  --------------------------
	.section	.nv.info,"",@"SHT_CUDA_INFO"
	.align	4


	//----- nvinfo : EIATTR_REGCOUNT
	.align		4
        /*0000*/ 	.byte	0x04, 0x2f
        /*0002*/ 	.short	(.L_1 - .L_0)
	.align		4
.L_0:
        /*0004*/ 	.word	index@(triton_poi_fused_convolution_31)
        /*0008*/ 	.word	0x0000000c


	//----- nvinfo : EIATTR_MIN_STACK_SIZE
	.align		4
.L_1:
        /*000c*/ 	.byte	0x04, 0x12
        /*000e*/ 	.short	(.L_3 - .L_2)
	.align		4
.L_2:
        /*0010*/ 	.word	index@(triton_poi_fused_convolution_31)
        /*0014*/ 	.word	0x00000000


	//----- nvinfo : EIATTR_FRAME_SIZE
	.align		4
.L_3:
        /*0018*/ 	.byte	0x04, 0x11
        /*001a*/ 	.short	(.L_5 - .L_4)
	.align		4
.L_4:
        /*001c*/ 	.word	index@(triton_poi_fused_convolution_31)
        /*0020*/ 	.word	0x00000000


	//----- nvinfo : EIATTR_MIN_STACK_SIZE
	.align		4
.L_5:
        /*0024*/ 	.byte	0x04, 0x12
        /*0026*/ 	.short	(.L_7 - .L_6)
	.align		4
.L_6:
        /*0028*/ 	.word	index@(triton_poi_fused_convolution_31)
        /*002c*/ 	.word	0x00000000
.L_7:


//--------------------- .nv.info.triton_poi_fused_convolution_31 --------------------------
	.section	.nv.info.triton_poi_fused_convolution_31,"",@"SHT_CUDA_INFO"
	.sectionflags	@""
	.align	4


	//----- nvinfo : EIATTR_CUDA_API_VERSION
	.align		4
        /*0000*/ 	.byte	0x04, 0x37
        /*0002*/ 	.short	(.L_9 - .L_8)
.L_8:
        /*0004*/ 	.word	0x0000007c


	//----- nvinfo : EIATTR_KPARAM_INFO
	.align		4
.L_9:
        /*0008*/ 	.byte	0x04, 0x17
        /*000a*/ 	.short	(.L_11 - .L_10)
.L_10:
        /*000c*/ 	.word	0x00000000
        /*0010*/ 	.short	0x0002
        /*0012*/ 	.short	0x0010
        /*0014*/ 	.byte	0x00, 0xf0, 0x11, 0x00


	//----- nvinfo : EIATTR_KPARAM_INFO
	.align		4
.L_11:
        /*0018*/ 	.byte	0x04, 0x17
        /*001a*/ 	.short	(.L_13 - .L_12)
.L_12:
        /*001c*/ 	.word	0x00000000
        /*0020*/ 	.short	0x0001
        /*0022*/ 	.short	0x0008
        /*0024*/ 	.byte	0x00, 0xf4, 0x21, 0x00


	//----- nvinfo : EIATTR_KPARAM_INFO
	.align		4
.L_13:
        /*0028*/ 	.byte	0x04, 0x17
        /*002a*/ 	.short	(.L_15 - .L_14)
.L_14:
        /*002c*/ 	.word	0x00000000
        /*0030*/ 	.short	0x0000
        /*0032*/ 	.short	0x0000
        /*0034*/ 	.byte	0x00, 0xf4, 0x21, 0x00


	//----- nvinfo : EIATTR_SPARSE_MMA_MASK
	.align		4
.L_15:
        /*0038*/ 	.byte	0x03, 0x50
        /*003a*/ 	.short	0x0000


	//----- nvinfo : EIATTR_MAXREG_COUNT
	.align		4
        /*003c*/ 	.byte	0x03, 0x1b
        /*003e*/ 	.short	0x00ff


	//----- nvinfo : EIATTR_EXIT_INSTR_OFFSETS
	.align		4
        /*0040*/ 	.byte	0x04, 0x1c
        /*0042*/ 	.short	(.L_17 - .L_16)


	//   ....[0]....
.L_16:
        /*0044*/ 	.word	0x00000150


	//   ....[1]....
        /*0048*/ 	.word	0x00000170


	//----- nvinfo : EIATTR_REQNTID
	.align		4
.L_17:
        /*004c*/ 	.byte	0x04, 0x10
        /*004e*/ 	.short	(.L_19 - .L_18)
.L_18:
        /*0050*/ 	.word	0x00000080
        /*0054*/ 	.word	0x00000001
        /*0058*/ 	.word	0x00000001


	//----- nvinfo : EIATTR_CBANK_PARAM_SIZE
	.align		4
.L_19:
        /*005c*/ 	.byte	0x03, 0x19
        /*005e*/ 	.short	0x0014


	//----- nvinfo : EIATTR_PARAM_CBANK
	.align		4
        /*0060*/ 	.byte	0x04, 0x0a
        /*0062*/ 	.short	(.L_21 - .L_20)
	.align		4
.L_20:
        /*0064*/ 	.word	index@(.nv.constant0.triton_poi_fused_convolution_31)
        /*0068*/ 	.short	0x0210
        /*006a*/ 	.short	0x0014


	//----- nvinfo : EIATTR_SW_WAR
	.align		4
.L_21:
        /*006c*/ 	.byte	0x04, 0x36
        /*006e*/ 	.short	(.L_23 - .L_22)
.L_22:
        /*0070*/ 	.word	0x00000008
.L_23:


//--------------------- .nv.callgraph             --------------------------
	.section	.nv.callgraph,"",@"SHT_CUDA_CALLGRAPH"
	.align	4
	.sectionentsize	8
	.align		4
        /*0000*/ 	.word	0x00000000
	.align		4
        /*0004*/ 	.word	0xffffffff
	.align		4
        /*0008*/ 	.word	0x00000000
	.align		4
        /*000c*/ 	.word	0xfffffffe
	.align		4
        /*0010*/ 	.word	0x00000000
	.align		4
        /*0014*/ 	.word	0xfffffffd
	.align		4
        /*0018*/ 	.word	0x00000000
	.align		4
        /*001c*/ 	.word	0xfffffffc


//--------------------- .text.triton_poi_fused_convolution_31 --------------------------
	.section	.text.triton_poi_fused_convolution_31,"ax",@progbits
	.align	128
        .global         triton_poi_fused_convolution_31
        .type           triton_poi_fused_convolution_31,@function
        .size           triton_poi_fused_convolution_31,(.L_x_1 - triton_poi_fused_convolution_31)
        .other          triton_poi_fused_convolution_31,@"STO_CUDA_ENTRY STV_DEFAULT"
triton_poi_fused_convolution_31:
.text.triton_poi_fused_convolution_31:
[----:B------:R-:W0:Y:S02]  /*0000*/  LDC R1, c[0x0][0x28] ;  /* 0x00000a00ff017b82 */ /* 0x000e240000000800 */
[----:B------:R-:W1:Y:S01]  /*0010*/  S2R R6, SR_TID.X ;  /* 0x0000000000067919 */ /* 0x000e620000002100 */
[----:B------:R-:W2:Y:S01]  /*0020*/  LDC.64 R2, c[0x0][0x210] ;  /* 0x00008400ff027b82 */ /* 0x000ea20000000a00 */
[----:B------:R-:W-:Y:S01]  /*0030*/  ULDC.64 UR4, c[0x0][0x208] ;  /* 0x0000820000047ab9 */ /* 0x000fe20000000a00 */
[----:B------:R-:W3:Y:S06]  /*0040*/  S2R R7, SR_CTAID.X ;  /* 0x0000000000077919 */ /* 0x000eec0000002500 */
[----:B------:R-:W4:Y:S01]  /*0050*/  LDC.64 R4, c[0x0][0x218] ;  /* 0x00008600ff047b82 */ /* 0x000f220000000a00 */
[----:B-1----:R-:W-:-:S04]  /*0060*/  LOP3.LUT R6, R6, 0x7f, RZ, 0xc0, !PT ;  /* 0x0000007f06067812 */ /* 0x002fc800078ec0ff */
[----:B---3--:R-:W-:Y:S01]  /*0070*/  LEA R7, R7, R6, 0x7 ;  /* 0x0000000607077211 */ /* 0x008fe200078e38ff */
[----:B------:R-:W-:-:S03]  /*0080*/  HFMA2.MMA R6, -RZ, RZ, 0, 0 ;  /* 0x00000000ff067435 */ /* 0x000fc600000001ff */
[C---:B------:R-:W-:Y:S01]  /*0090*/  ISETP.GE.AND P0, PT, R7.reuse, 0x5b8, PT ;  /* 0x000005b80700780c */ /* 0x040fe20003f06270 */
[----:B--2---:R-:W-:-:S06]  /*00a0*/  IMAD.WIDE R2, R7, 0x4, R2 ;  /* 0x0000000407027825 */ /* 0x004fcc00078e0202 */
[----:B------:R-:W-:-:S05]  /*00b0*/  IMAD.HI R0, R7, -0x4cf09cad, R6 ;  /* 0xb30f635307007827 */ /* 0x000fca00078e0206 */
[----:B------:R-:W-:-:S04]  /*00c0*/  SHF.R.U32.HI R9, RZ, 0x1f, R0 ;  /* 0x0000001fff097819 */ /* 0x000fc80000011600 */
[----:B------:R-:W-:Y:S02]  /*00d0*/  LEA.HI.SX32 R9, R0, R9, 0x18 ;  /* 0x0000000900097211 */ /* 0x000fe400078fc2ff */
[----:B------:R-:W-:-:S03]  /*00e0*/  MOV R0, RZ ;  /* 0x000000ff00007202 */ /* 0x000fc60000000f00 */
[----:B------:R-:W-:Y:S01]  /*00f0*/  IMAD R9, R9, -0x16e, R7 ;  /* 0xfffffe9209097824 */ /* 0x000fe200078e0207 */
[----:B------:R-:W-:Y:S02]  /*0100*/  HFMA2.MMA R7, -RZ, RZ, 0, 0 ;  /* 0x00000000ff077435 */ /* 0x000fe400000001ff */
[----:B------:R-:W2:Y:S01]  /*0110*/  @!P0 LDG.E R0, desc[UR4][R2.64] ;  /* 0x0000000402008981 */ /* 0x000ea2000c1e1900 */
[----:B----4-:R-:W-:-:S07]  /*0120*/  IMAD.WIDE R4, R9, 0x4, R4 ;  /* 0x0000000409047825 */ /* 0x010fce00078e0204 */
[----:B------:R-:W2:Y:S02]  /*0130*/  @!P0 LDG.E.EL R7, desc[UR4][R4.64] ;  /* 0x0000000404078981 */ /* 0x000ea4000c2e1900 */
[----:B--2---:R-:W-:Y:S01]  /*0140*/  FADD R7, R7, R0 ;  /* 0x0000000007077221 */ /* 0x004fe20000000000 */
[----:B------:R-:W-:Y:S06]  /*0150*/  @P0 EXIT ;  /* 0x000000000000094d */ /* 0x000fec0003800000 */
[----:B------:R-:W-:Y:S01]  /*0160*/  STG.E desc[UR4][R2.64], R7 ;  /* 0x0000000702007986 */ /* 0x000fe2000c101904 */
[----:B------:R-:W-:Y:S05]  /*0170*/  EXIT ;  /* 0x000000000000794d */ /* 0x000fea0003800000 */
.L_x_0:
[----:B------:R-:W-:-:S00]  /*0180*/  BRA `(.L_x_0) ;  /* 0xfffffffc00fc7947 */ /* 0x000fc0000383ffff */
[----:B------:R-:W-:-:S00]  /*0190*/  NOP ;  /* 0x0000000000007918 */ /* 0x000fc00000000000 */
        /* <DEDUP_REMOVED lines=14> */
.L_x_1:


//--------------------- .nv.constant0.triton_poi_fused_convolution_31 --------------------------
	.section	.nv.constant0.triton_poi_fused_convolution_31,"a",@progbits
	.sectionflags	@""
	.align	4
.nv.constant0.triton_poi_fused_convolution_31:
	.zero		548
